//
// Generated by NVIDIA NVVM Compiler
//
// Compiler Build ID: CL-36424714
// Cuda compilation tools, release 13.0, V13.0.88
// Based on NVVM 20.0.0
//

.version 9.0
.target sm_100
.address_size 64

	// .globl	_Z16print_idx_kernelv
.extern .func  (.param .b32 func_retval0) vprintf
(
	.param .b64 vprintf_param_0,
	.param .b64 vprintf_param_1
)
;
.global .align 1 .b8 $str[57] = {98, 108, 111, 99, 107, 32, 105, 100, 120, 58, 32, 40, 37, 51, 100, 44, 32, 37, 51, 100, 44, 32, 37, 51, 100, 41, 44, 32, 116, 104, 114, 101, 97, 100, 32, 105, 100, 120, 58, 32, 40, 37, 51, 100, 44, 32, 37, 51, 100, 44, 32, 37, 51, 100, 41, 10};
.global .align 1 .b8 $str$1[67] = {103, 114, 105, 100, 32, 100, 105, 109, 101, 110, 115, 105, 111, 110, 58, 32, 40, 37, 51, 100, 44, 32, 37, 51, 100, 44, 32, 37, 51, 100, 41, 44, 32, 98, 108, 111, 99, 107, 32, 100, 105, 109, 101, 110, 115, 105, 111, 110, 58, 32, 40, 37, 51, 100, 44, 32, 37, 51, 100, 44, 32, 37, 51, 100, 41, 10};

.visible .entry _Z16print_idx_kernelv()
{
	.local .align 8 .b8 	__local_depot0[24];
	.reg .b64 	%SP;
	.reg .b64 	%SPL;
	.reg .b32 	%r<9>;
	.reg .b64 	%rd<5>;

	mov.u64 	%SPL, __local_depot0;
	cvta.local.u64 	%SP, %SPL;
	add.u64 	%rd1, %SP, 0;
	add.u64 	%rd2, %SPL, 0;
	mov.u32 	%r1, %ctaid.z;
	mov.u32 	%r2, %ctaid.y;
	mov.u32 	%r3, %ctaid.x;
	mov.u32 	%r4, %tid.z;
	mov.u32 	%r5, %tid.y;
	mov.u32 	%r6, %tid.x;
	st.local.v2.u32 	[%rd2], {%r1, %r2};
	st.local.v2.u32 	[%rd2+8], {%r3, %r4};
	st.local.v2.u32 	[%rd2+16], {%r5, %r6};
	mov.u64 	%rd3, $str;
	cvta.global.u64 	%rd4, %rd3;
	{ // callseq 0, 0
	.param .b64 param0;
	st.param.b64 	[param0], %rd4;
	.param .b64 param1;
	st.param.b64 	[param1], %rd1;
	.param .b32 retval0;
	call.uni (retval0), 
	vprintf, 
	(
	param0, 
	param1
	);
	ld.param.b32 	%r7, [retval0];
	} // callseq 0
	ret;

}
	// .globl	_Z16print_dim_kernelv
.visible .entry _Z16print_dim_kernelv()
{
	.local .align 8 .b8 	__local_depot1[24];
	.reg .b64 	%SP;
	.reg .b64 	%SPL;
	.reg .b32 	%r<9>;
	.reg .b64 	%rd<5>;

	mov.u64 	%SPL, __local_depot1;
	cvta.local.u64 	%SP, %SPL;
	add.u64 	%rd1, %SP, 0;
	add.u64 	%rd2, %SPL, 0;
	mov.u32 	%r1, %nctaid.z;
	mov.u32 	%r2, %nctaid.y;
	mov.u32 	%r3, %nctaid.x;
	mov.u32 	%r4, %ntid.z;
	mov.u32 	%r5, %ntid.y;
	mov.u32 	%r6, %ntid.x;
	st.local.v2.u32 	[%rd2], {%r1, %r2};
	st.local.v2.u32 	[%rd2+8], {%r3, %r4};
	st.local.v2.u32 	[%rd2+16], {%r5, %r6};
	mov.u64 	%rd3, $str$1;
	cvta.global.u64 	%rd4, %rd3;
	{ // callseq 1, 0
	.param .b64 param0;
	st.param.b64 	[param0], %rd4;
	.param .b64 param1;
	st.param.b64 	[param1], %rd1;
	.param .b32 retval0;
	call.uni (retval0), 
	vprintf, 
	(
	param0, 
	param1
	);
	ld.param.b32 	%r7, [retval0];
	} // callseq 1
	ret;

}


// ===== COMPILED SASS (sm_100) =====

	.target	sm_100

	.elftype	@"ET_EXEC"


//--------------------- .note.nv.tkinfo           --------------------------
	.section	.note.nv.tkinfo,"",@"SHT_NOTE"
	.sectionflags	@"SHF_NOTE_NV_TKINFO"
	.tkinfo
        /*0018*/ 	.word	0x00000002
        /*0030*/ 	.string	""
        /*0030*/ 	.string	"ptxas"
        /*0030*/ 	.string	"Cuda compilation tools, release 13.0, V13.0.88"
        /*0030*/ 	.string	"Build cuda_13.0.r13.0/compiler.36424714_0"
        /*0030*/ 	.string	"-arch sm_100 -m 64 "



//--------------------- .note.nv.cuinfo           --------------------------
	.section	.note.nv.cuinfo,"",@"SHT_NOTE"
	.sectionflags	@"SHF_NOTE_NV_CUINFO"
        /*0018*/ 	.short	0x0002
        /*001a*/ 	.short	0x0064
        /*001c*/ 	.short	0x0082
	.zero		2


//--------------------- .nv.info                  --------------------------
	.section	.nv.info,"",@"SHT_CUDA_INFO"
	.align	4


	//----- nvinfo : EIATTR_REGCOUNT
	.align		4
        /*0000*/ 	.byte	0x04, 0x2f
        /*0002*/ 	.short	(.L_3 - .L_2)
	.align		4
.L_2:
        /*0004*/ 	.word	index@(_Z16print_idx_kernelv)
        /*0008*/ 	.word	0x00000018


	//----- nvinfo : EIATTR_FRAME_SIZE
	.align		4
.L_3:
        /*000c*/ 	.byte	0x04, 0x11
        /*000e*/ 	.short	(.L_5 - .L_4)
	.align		4
.L_4:
        /*0010*/ 	.word	index@(_Z16print_idx_kernelv)
        /*0014*/ 	.word	0x00000018


	//----- nvinfo : EIATTR_REGCOUNT
	.align		4
.L_5:
        /*0018*/ 	.byte	0x04, 0x2f
        /*001a*/ 	.short	(.L_7 - .L_6)
	.align		4
.L_6:
        /*001c*/ 	.word	index@(_Z16print_dim_kernelv)
        /*0020*/ 	.word	0x00000018


	//----- nvinfo : EIATTR_FRAME_SIZE
	.align		4
.L_7:
        /*0024*/ 	.byte	0x04, 0x11
        /*0026*/ 	.short	(.L_9 - .L_8)
	.align		4
.L_8:
        /*0028*/ 	.word	index@(_Z16print_dim_kernelv)
        /*002c*/ 	.word	0x00000018


	//----- nvinfo : EIATTR_MIN_STACK_SIZE
	.align		4
.L_9:
        /*0030*/ 	.byte	0x04, 0x12
        /*0032*/ 	.short	(.L_11 - .L_10)
	.align		4
.L_10:
        /*0034*/ 	.word	index@(_Z16print_dim_kernelv)
        /*0038*/ 	.word	0x00000018


	//----- nvinfo : EIATTR_MIN_STACK_SIZE
	.align		4
.L_11:
        /*003c*/ 	.byte	0x04, 0x12
        /*003e*/ 	.short	(.L_13 - .L_12)
	.align		4
.L_12:
        /*0040*/ 	.word	index@(_Z16print_idx_kernelv)
        /*0044*/ 	.word	0x00000018
.L_13:


//--------------------- .nv.compat                --------------------------
	.section	.nv.compat,"",@"SHT_CUDA_COMPAT_INFO"
	.align	4
        /*0000*/ 	.byte	0x02, 0x09, 0x00, 0x00, 0x02, 0x02, 0x01, 0x00, 0x02, 0x05, 0x05, 0x00, 0x03, 0x07, 0x01, 0x01
        /*0010*/ 	.byte	0x02, 0x03, 0x00, 0x00, 0x02, 0x06, 0x01, 0x00, 0x04, 0x0b, 0x08, 0x00, 0x09, 0x00, 0x00, 0x00
        /*0020*/ 	.byte	0x00, 0x00, 0x00, 0x00


//--------------------- .nv.info._Z16print_dim_kernelv --------------------------
	.section	.nv.info._Z16print_dim_kernelv,"",@"SHT_CUDA_INFO"
	.sectionflags	@""
	.align	4


	//----- nvinfo : EIATTR_CUDA_API_VERSION
	.align		4
        /*0000*/ 	.byte	0x04, 0x37
        /*0002*/ 	.short	(.L_15 - .L_14)
.L_14:
        /*0004*/ 	.word	0x00000082


	//----- nvinfo : EIATTR_SPARSE_MMA_MASK
	.align		4
.L_15:
        /*0008*/ 	.byte	0x03, 0x50
        /*000a*/ 	.short	0x0000


	//----- nvinfo : EIATTR_MAXREG_COUNT
	.align		4
        /*000c*/ 	.byte	0x03, 0x1b
        /*000e*/ 	.short	0x00ff


	//----- nvinfo : EIATTR_EXTERNS
	.align		4
        /*0010*/ 	.byte	0x04, 0x0f
        /*0012*/ 	.short	(.L_17 - .L_16)


	//   ....[0]....
	.align		4
.L_16:
        /*0014*/ 	.word	index@(vprintf)


	//----- nvinfo : EIATTR_MERCURY_ISA_VERSION
	.align		4
.L_17:
        /*0018*/ 	.byte	0x03, 0x5f
        /*001a*/ 	.short	0x0101


	//----- nvinfo : EIATTR_VRC_CTA_INIT_COUNT
	.align		4
        /*001c*/ 	.byte	0x02, 0x4a
	.zero		1
	.zero		1


	//----- nvinfo : EIATTR_SYSCALL_OFFSETS
	.align		4
        /*0020*/ 	.byte	0x04, 0x46
        /*0022*/ 	.short	(.L_19 - .L_18)


	//   ....[0]....
.L_18:
        /*0024*/ 	.word	0x00000150


	//----- nvinfo : EIATTR_EXIT_INSTR_OFFSETS
	.align		4
.L_19:
        /*0028*/ 	.byte	0x04, 0x1c
        /*002a*/ 	.short	(.L_21 - .L_20)


	//   ....[0]....
.L_20:
        /*002c*/ 	.word	0x00000160


	//----- nvinfo : EIATTR_SW_WAR
	.align		4
.L_21:
        /*0030*/ 	.byte	0x04, 0x36
        /*0032*/ 	.short	(.L_23 - .L_22)
.L_22:
        /*0034*/ 	.word	0x00000008
.L_23:


//--------------------- .nv.info._Z16print_idx_kernelv --------------------------
	.section	.nv.info._Z16print_idx_kernelv,"",@"SHT_CUDA_INFO"
	.sectionflags	@""
	.align	4


	//----- nvinfo : EIATTR_CUDA_API_VERSION
	.align		4
        /*0000*/ 	.byte	0x04, 0x37
        /*0002*/ 	.short	(.L_25 - .L_24)
.L_24:
        /*0004*/ 	.word	0x00000082


	//----- nvinfo : EIATTR_SPARSE_MMA_MASK
	.align		4
.L_25:
        /*0008*/ 	.byte	0x03, 0x50
        /*000a*/ 	.short	0x0000


	//----- nvinfo : EIATTR_MAXREG_COUNT
	.align		4
        /*000c*/ 	.byte	0x03, 0x1b
        /*000e*/ 	.short	0x00ff


	//----- nvinfo : EIATTR_EXTERNS
	.align		4
        /*0010*/ 	.byte	0x04, 0x0f
        /*0012*/ 	.short	(.L_27 - .L_26)


	//   ....[0]....
	.align		4
.L_26:
        /*0014*/ 	.word	index@(vprintf)


	//----- nvinfo : EIATTR_MERCURY_ISA_VERSION
	.align		4
.L_27:
        /*0018*/ 	.byte	0x03, 0x5f
        /*001a*/ 	.short	0x0101


	//----- nvinfo : EIATTR_VRC_CTA_INIT_COUNT
	.align		4
        /*001c*/ 	.byte	0x02, 0x4a
	.zero		1
	.zero		1


	//----- nvinfo : EIATTR_SYSCALL_OFFSETS
	.align		4
        /*0020*/ 	.byte	0x04, 0x46
        /*0022*/ 	.short	(.L_29 - .L_28)


	//   ....[0]....
.L_28:
        /*0024*/ 	.word	0x00000150


	//----- nvinfo : EIATTR_EXIT_INSTR_OFFSETS
	.align		4
.L_29:
        /*0028*/ 	.byte	0x04, 0x1c
        /*002a*/ 	.short	(.L_31 - .L_30)


	//   ....[0]....
.L_30:
        /*002c*/ 	.word	0x00000160


	//----- nvinfo : EIATTR_SW_WAR
	.align		4
.L_31:
        /*0030*/ 	.byte	0x04, 0x36
        /*0032*/ 	.short	(.L_33 - .L_32)
.L_32:
        /*0034*/ 	.word	0x00000008
.L_33:


//--------------------- .nv.callgraph             --------------------------
	.section	.nv.callgraph,"",@"SHT_CUDA_CALLGRAPH"
	.align	4
	.sectionentsize	8
	.align		4
        /*0000*/ 	.word	0x00000000
	.align		4
        /*0004*/ 	.word	0xffffffff
	.align		4
        /*0008*/ 	.word	index@(_Z16print_dim_kernelv)
	.align		4
        /*000c*/ 	.word	index@(vprintf)
	.align		4
        /*0010*/ 	.word	index@(_Z16print_idx_kernelv)
	.align		4
        /*0014*/ 	.word	index@(vprintf)
	.align		4
        /*0018*/ 	.word	0x00000000
	.align		4
        /*001c*/ 	.word	0xfffffffe
	.align		4
        /*0020*/ 	.word	0x00000000
	.align		4
        /*0024*/ 	.word	0xfffffffd
	.align		4
        /*0028*/ 	.word	0x00000000
	.align		4
        /*002c*/ 	.word	0xfffffffc


//--------------------- .nv.constant4             --------------------------
	.section	.nv.constant4,"a",@progbits
	.align	8
	.align		8
.nv.constant4:
        /*0000*/ 	.dword	vprintf
	.align		8
        /*0008*/ 	.dword	$str
	.align		8
        /*0010*/ 	.dword	$str$1


//--------------------- .text._Z16print_dim_kernelv --------------------------
	.section	.text._Z16print_dim_kernelv,"ax",@progbits
	.align	128
        .global         _Z16print_dim_kernelv
        .type           _Z16print_dim_kernelv,@function
        .size           _Z16print_dim_kernelv,(.L_x_4 - _Z16print_dim_kernelv)
        .other          _Z16print_dim_kernelv,@"STO_CUDA_ENTRY STV_DEFAULT"
_Z16print_dim_kernelv:
.text._Z16print_dim_kernelv:
[----:B------:R-:W0:Y:S01]  /*0000*/  LDC R1, c[0x0][0x37c] ;  /* 0x0000df00ff017b82 */ /* 0x000e220000000800 */
[----:B------:R-:W1:Y:S07]  /*0010*/  LDCU UR5, c[0x0][0x2fc] ;  /* 0x00005f80ff0577ac */ /* 0x000e6e0008000800 */
[----:B------:R-:W2:Y:S01]  /*0020*/  LDC R8, c[0x0][0x378] ;  /* 0x0000de00ff087b82 */ /* 0x000ea20000000800 */
[----:B0-----:R-:W-:Y:S01]  /*0030*/  VIADD R1, R1, 0xffffffe8 ;  /* 0xffffffe801017836 */ /* 0x001fe20000000000 */
[----:B------:R-:W-:Y:S01]  /*0040*/  MOV R0, 0x0 ;  /* 0x0000000000007802 */ /* 0x000fe20000000f00 */
[----:B------:R-:W0:Y:S01]  /*0050*/  LDCU UR4, c[0x0][0x2f8] ;  /* 0x00005f00ff0477ac */ /* 0x000e220008000800 */
[----:B------:R-:W3:Y:S04]  /*0060*/  LDCU.64 UR6, c[0x4][0x10] ;  /* 0x01000200ff0677ac */ /* 0x000ee80008000a00 */
[----:B------:R-:W2:Y:S08]  /*0070*/  LDC R9, c[0x0][0x374] ;  /* 0x0000dd00ff097b82 */ /* 0x000eb00000000800 */
[----:B------:R-:W4:Y:S01]  /*0080*/  LDC R10, c[0x0][0x370] ;  /* 0x0000dc00ff0a7b82 */ /* 0x000f220000000800 */
[----:B0-----:R-:W-:-:S07]  /*0090*/  IADD3 R6, P0, PT, R1, UR4, RZ ;  /* 0x0000000401067c10 */ /* 0x001fce000ff1e0ff */
[----:B------:R-:W4:Y:S01]  /*00a0*/  LDC R11, c[0x0][0x368] ;  /* 0x0000da00ff0b7b82 */ /* 0x000f220000000800 */
[----:B---3--:R-:W-:Y:S01]  /*00b0*/  IMAD.U32 R4, RZ, RZ, UR6 ;  /* 0x00000006ff047e24 */ /* 0x008fe2000f8e00ff */
[----:B------:R-:W-:Y:S01]  /*00c0*/  MOV R5, UR7 ;  /* 0x0000000700057c02 */ /* 0x000fe20008000f00 */
[----:B-1----:R-:W-:-:S05]  /*00d0*/  IMAD.X R7, RZ, RZ, UR5, P0 ;  /* 0x00000005ff077e24 */ /* 0x002fca00080e06ff */
[----:B------:R-:W0:Y:S01]  /*00e0*/  LDC R12, c[0x0][0x364] ;  /* 0x0000d900ff0c7b82 */ /* 0x000e220000000800 */
[----:B--2---:R1:W-:Y:S07]  /*00f0*/  STL.64 [R1], R8 ;  /* 0x0000000801007387 */ /* 0x0043ee0000100a00 */
[----:B------:R-:W0:Y:S01]  /*0100*/  LDC R13, c[0x0][0x360] ;  /* 0x0000d800ff0d7b82 */ /* 0x000e220000000800 */
[----:B----4-:R1:W-:Y:S07]  /*0110*/  STL.64 [R1+0x8], R10 ;  /* 0x0000080a01007387 */ /* 0x0103ee0000100a00 */
[----:B------:R1:W2:Y:S01]  /*0120*/  LDC.64 R2, c[0x4][R0] ;  /* 0x0100000000027b82 */ /* 0x0002a20000000a00 */
[----:B0-----:R1:W-:Y:S02]  /*0130*/  STL.64 [R1+0x10], R12 ;  /* 0x0000100c01007387 */ /* 0x0013e40000100a00 */
[----:B------:R-:W-:-:S07]  /*0140*/  LEPC R20, `(.L_x_0) ;  /* 0x000000001014794e */ /* 0x000fce0000000000 */
[----:B-12---:R-:W-:Y:S05]  /*0150*/  CALL.ABS.NOINC R2 ;  /* 0x0000000002007343 */ /* 0x006fea0003c00000 */
.L_x_0:
[----:B------:R-:W-:Y:S05]  /*0160*/  EXIT ;  /* 0x000000000000794d */ /* 0x000fea0003800000 */
.L_x_1:
[----:B------:R-:W-:-:S00]  /*0170*/  BRA `(.L_x_1) ;  /* 0xfffffffc00fc7947 */ /* 0x000fc0000383ffff */
[----:B------:R-:W-:-:S00]  /*0180*/  NOP ;  /* 0x0000000000007918 */ /* 0x000fc00000000000 */
[----:B------:R-:W-:-:S00]  /*0190*/  NOP ;  /* 0x0000000000007918 */ /* 0x000fc00000000000 */
[----:B------:R-:W-:-:S00]  /*01a0*/  NOP ;  /* 0x0000000000007918 */ /* 0x000fc00000000000 */
[----:B------:R-:W-:-:S00]  /*01b0*/  NOP ;  /* 0x0000000000007918 */ /* 0x000fc00000000000 */
[----:B------:R-:W-:-:S00]  /*01c0*/  NOP ;  /* 0x0000000000007918 */ /* 0x000fc00000000000 */
[----:B------:R-:W-:-:S00]  /*01d0*/  NOP ;  /* 0x0000000000007918 */ /* 0x000fc00000000000 */
[----:B------:R-:W-:-:S00]  /*01e0*/  NOP ;  /* 0x0000000000007918 */ /* 0x000fc00000000000 */
[----:B------:R-:W-:-:S00]  /*01f0*/  NOP ;  /* 0x0000000000007918 */ /* 0x000fc00000000000 */
.L_x_4:


//--------------------- .text._Z16print_idx_kernelv --------------------------
	.section	.text._Z16print_idx_kernelv,"ax",@progbits
	.align	128
        .global         _Z16print_idx_kernelv
        .type           _Z16print_idx_kernelv,@function
        .size           _Z16print_idx_kernelv,(.L_x_5 - _Z16print_idx_kernelv)
        .other          _Z16print_idx_kernelv,@"STO_CUDA_ENTRY STV_DEFAULT"
_Z16print_idx_kernelv:
.text._Z16print_idx_kernelv:
[----:B------:R-:W0:Y:S01]  /*0000*/  LDC R1, c[0x0][0x37c] ;  /* 0x0000df00ff017b82 */ /* 0x000e220000000800 */
[----:B------:R-:W1:Y:S01]  /*0010*/  S2R R8, SR_CTAID.Z ;  /* 0x0000000000087919 */ /* 0x000e620000002700 */
[----:B0-----:R-:W-:Y:S01]  /*0020*/  VIADD R1, R1, 0xffffffe8 ;  /* 0xffffffe801017836 */ /* 0x001fe20000000000 */
[----:B------:R-:W-:Y:S01]  /*0030*/  MOV R0, 0x0 ;  /* 0x0000000000007802 */ /* 0x000fe20000000f00 */
[----:B------:R-:W0:Y:S01]  /*0040*/  LDCU UR4, c[0x0][0x2f8] ;  /* 0x00005f00ff0477ac */ /* 0x000e220008000800 */
[----:B------:R-:W1:Y:S03]  /*0050*/  S2R R9, SR_CTAID.Y ;  /* 0x0000000000097919 */ /* 0x000e660000002600 */
[----:B------:R2:W3:Y:S01]  /*0060*/  LDC.64 R2, c[0x4][R0] ;  /* 0x0100000000027b82 */ /* 0x0004e20000000a00 */
[----:B------:R-:W4:Y:S01]  /*0070*/  LDCU.64 UR6, c[0x4][0x8] ;  /* 0x01000100ff0677ac */ /* 0x000f220008000a00 */
[----:B------:R-:W5:Y:S01]  /*0080*/  S2R R10, SR_CTAID.X ;  /* 0x00000000000a7919 */ /* 0x000f620000002500 */
[----:B------:R-:W2:Y:S01]  /*0090*/  LDCU UR5, c[0x0][0x2fc] ;  /* 0x00005f80ff0577ac */ /* 0x000ea20008000800 */
[----:B------:R-:W5:Y:S01]  /*00a0*/  S2R R11, SR_TID.Z ;  /* 0x00000000000b7919 */ /* 0x000f620000002300 */
[----:B------:R-:W5:Y:S01]  /*00b0*/  S2R R12, SR_TID.Y ;  /* 0x00000000000c7919 */ /* 0x000f620000002200 */
[----:B------:R-:W5:Y:S01]  /*00c0*/  S2R R13, SR_TID.X ;  /* 0x00000000000d7919 */ /* 0x000f620000002100 */
[----:B0-----:R-:W-:Y:S01]  /*00d0*/  IADD3 R6, P0, PT, R1, UR4, RZ ;  /* 0x0000000401067c10 */ /* 0x001fe2000ff1e0ff */
[----:B----4-:R-:W-:Y:S01]  /*00e0*/  IMAD.U32 R4, RZ, RZ, UR6 ;  /* 0x00000006ff047e24 */ /* 0x010fe2000f8e00ff */
[----:B------:R-:W-:-:S03]  /*00f0*/  MOV R5, UR7 ;  /* 0x0000000700057c02 */ /* 0x000fc60008000f00 */
[----:B--2---:R-:W-:Y:S01]  /*0100*/  IMAD.X R7, RZ, RZ, UR5, P0 ;  /* 0x00000005ff077e24 */ /* 0x004fe200080e06ff */
[----:B-1----:R0:W-:Y:S04]  /*0110*/  STL.64 [R1], R8 ;  /* 0x0000000801007387 */ /* 0x0021e80000100a00 */
[----:B-----5:R0:W-:Y:S04]  /*0120*/  STL.64 [R1+0x8], R10 ;  /* 0x0000080a01007387 */ /* 0x0201e80000100a00 */
[----:B------:R0:W-:Y:S02]  /*0130*/  STL.64 [R1+0x10], R12 ;  /* 0x0000100c01007387 */ /* 0x0001e40000100a00 */
[----:B------:R-:W-:-:S07]  /*0140*/  LEPC R20, `(.L_x_2) ;  /* 0x000000001014794e */ /* 0x000fce0000000000 */
[----:B0--3--:R-:W-:Y:S05]  /*0150*/  CALL.ABS.NOINC R2 ;  /* 0x0000000002007343 */ /* 0x009fea0003c00000 */
.L_x_2:
[----:B------:R-:W-:Y:S05]  /*0160*/  EXIT ;  /* 0x000000000000794d */ /* 0x000fea0003800000 */
.L_x_3:
        /* <DEDUP_REMOVED lines=9> */
.L_x_5:


//--------------------- .nv.global.init           --------------------------
	.section	.nv.global.init,"aw",@progbits
.nv.global.init:
	.type		$str,@object
	.size		$str,($str$1 - $str)
$str:
        /*0000*/ 	.byte	0x62, 0x6c, 0x6f, 0x63, 0x6b, 0x20, 0x69, 0x64, 0x78, 0x3a, 0x20, 0x28, 0x25, 0x33, 0x64, 0x2c
        /*0010*/ 	.byte	0x20, 0x25, 0x33, 0x64, 0x2c, 0x20, 0x25, 0x33, 0x64, 0x29, 0x2c, 0x20, 0x74, 0x68, 0x72, 0x65
        /*0020*/ 	.byte	0x61, 0x64, 0x20, 0x69, 0x64, 0x78, 0x3a, 0x20, 0x28, 0x25, 0x33, 0x64, 0x2c, 0x20, 0x25, 0x33
        /*0030*/ 	.byte	0x64, 0x2c, 0x20, 0x25, 0x33, 0x64, 0x29, 0x0a, 0x00
	.type		$str$1,@object
	.size		$str$1,(.L_1 - $str$1)
$str$1:
        /*0039*/ 	.byte	0x67, 0x72, 0x69, 0x64, 0x20, 0x64, 0x69, 0x6d, 0x65, 0x6e, 0x73, 0x69, 0x6f, 0x6e, 0x3a, 0x20
        /*0049*/ 	.byte	0x28, 0x25, 0x33, 0x64, 0x2c, 0x20, 0x25, 0x33, 0x64, 0x2c, 0x20, 0x25, 0x33, 0x64, 0x29, 0x2c
        /*0059*/ 	.byte	0x20, 0x62, 0x6c, 0x6f, 0x63, 0x6b, 0x20, 0x64, 0x69, 0x6d, 0x65, 0x6e, 0x73, 0x69, 0x6f, 0x6e
        /*0069*/ 	.byte	0x3a, 0x20, 0x28, 0x25, 0x33, 0x64, 0x2c, 0x20, 0x25, 0x33, 0x64, 0x2c, 0x20, 0x25, 0x33, 0x64
        /*0079*/ 	.byte	0x29, 0x0a, 0x00
.L_1:


//--------------------- .nv.shared.reserved.0     --------------------------
	.section	.nv.shared.reserved.0,"aw",@nobits
	.weak		__nv_reservedSMEM_offset_0_alias
	.size		__nv_reservedSMEM_offset_0_alias, 0, 64
	.other		__nv_reservedSMEM_offset_0_alias,@"STO_CUDA_RESERVED_SHARED STV_DEFAULT"
__nv_reservedSMEM_offset_0_alias:
	.zero		0
	.zero		64


//--------------------- .nv.constant0._Z16print_dim_kernelv --------------------------
	.section	.nv.constant0._Z16print_dim_kernelv,"a",@progbits
	.sectionflags	@""
	.align	4
.nv.constant0._Z16print_dim_kernelv:
	.zero		896


//--------------------- .nv.constant0._Z16print_idx_kernelv --------------------------
	.section	.nv.constant0._Z16print_idx_kernelv,"a",@progbits
	.sectionflags	@""
	.align	4
.nv.constant0._Z16print_idx_kernelv:
	.zero		896


//--------------------- SYMBOLS --------------------------

	.type		.nv.reservedSmem.offset0,@object
	.size		.nv.reservedSmem.offset0,0x4
	.type		vprintf,@function
